//
// Generated by NVIDIA NVVM Compiler
//
// Compiler Build ID: CL-36424714
// Cuda compilation tools, release 13.0, V13.0.88
// Based on NVVM 20.0.0
//

.version 9.0
.target sm_100
.address_size 64

	// .globl	matrixMulEx

.visible .entry matrixMulEx(
	.param .u64 .ptr .align 1 matrixMulEx_param_0,
	.param .u64 .ptr .align 1 matrixMulEx_param_1,
	.param .u64 .ptr .align 1 matrixMulEx_param_2,
	.param .u32 matrixMulEx_param_3
)
{
	.reg .pred 	%p<10>;
	.reg .b32 	%r<105>;
	.reg .b64 	%rd<67>;

	ld.param.u64 	%rd14, [matrixMulEx_param_0];
	ld.param.u64 	%rd15, [matrixMulEx_param_1];
	ld.param.u32 	%r30, [matrixMulEx_param_3];
	cvta.to.global.u64 	%rd1, %rd15;
	cvta.to.global.u64 	%rd2, %rd14;
	mov.u32 	%r31, %ctaid.y;
	mov.u32 	%r32, %ntid.y;
	mov.u32 	%r33, %tid.y;
	mad.lo.s32 	%r1, %r31, %r32, %r33;
	mov.u32 	%r34, %ctaid.x;
	mov.u32 	%r35, %ntid.x;
	mov.u32 	%r36, %tid.x;
	mad.lo.s32 	%r2, %r34, %r35, %r36;
	max.s32 	%r37, %r1, %r2;
	setp.ge.s32 	%p1, %r37, %r30;
	@%p1 bra 	$L__BB0_13;
	mul.lo.s32 	%r3, %r30, %r1;
	and.b32  	%r4, %r30, 7;
	setp.lt.u32 	%p2, %r30, 8;
	mov.b32 	%r99, 0;
	mov.u32 	%r104, %r99;
	@%p2 bra 	$L__BB0_4;
	and.b32  	%r99, %r30, 2147483640;
	neg.s32 	%r93, %r99;
	mul.wide.s32 	%rd16, %r30, 4;
	add.s64 	%rd3, %rd1, %rd16;
	shl.b32 	%r7, %r30, 3;
	mul.wide.s32 	%rd17, %r30, 8;
	add.s64 	%rd4, %rd1, %rd17;
	mul.wide.s32 	%rd18, %r30, 12;
	add.s64 	%rd5, %rd1, %rd18;
	mul.wide.s32 	%rd19, %r30, 16;
	add.s64 	%rd6, %rd1, %rd19;
	mul.wide.s32 	%rd20, %r30, 20;
	add.s64 	%rd7, %rd1, %rd20;
	mul.wide.s32 	%rd21, %r30, 24;
	add.s64 	%rd8, %rd1, %rd21;
	mul.wide.s32 	%rd22, %r30, 28;
	add.s64 	%rd9, %rd1, %rd22;
	mul.wide.u32 	%rd23, %r3, 4;
	add.s64 	%rd24, %rd23, %rd2;
	add.s64 	%rd66, %rd24, 16;
	mov.b32 	%r104, 0;
	mov.u32 	%r92, %r2;
$L__BB0_3:
	.pragma "nounroll";
	mul.wide.s32 	%rd25, %r92, 4;
	add.s64 	%rd26, %rd3, %rd25;
	add.s64 	%rd27, %rd4, %rd25;
	add.s64 	%rd28, %rd5, %rd25;
	add.s64 	%rd29, %rd6, %rd25;
	add.s64 	%rd30, %rd7, %rd25;
	add.s64 	%rd31, %rd8, %rd25;
	add.s64 	%rd32, %rd9, %rd25;
	add.s64 	%rd33, %rd1, %rd25;
	ld.global.u32 	%r41, [%rd66+-16];
	ld.global.u32 	%r42, [%rd33];
	mad.lo.s32 	%r43, %r42, %r41, %r104;
	ld.global.u32 	%r44, [%rd66+-12];
	ld.global.u32 	%r45, [%rd26];
	mad.lo.s32 	%r46, %r45, %r44, %r43;
	ld.global.u32 	%r47, [%rd66+-8];
	ld.global.u32 	%r48, [%rd27];
	mad.lo.s32 	%r49, %r48, %r47, %r46;
	ld.global.u32 	%r50, [%rd66+-4];
	ld.global.u32 	%r51, [%rd28];
	mad.lo.s32 	%r52, %r51, %r50, %r49;
	ld.global.u32 	%r53, [%rd66];
	ld.global.u32 	%r54, [%rd29];
	mad.lo.s32 	%r55, %r54, %r53, %r52;
	ld.global.u32 	%r56, [%rd66+4];
	ld.global.u32 	%r57, [%rd30];
	mad.lo.s32 	%r58, %r57, %r56, %r55;
	ld.global.u32 	%r59, [%rd66+8];
	ld.global.u32 	%r60, [%rd31];
	mad.lo.s32 	%r61, %r60, %r59, %r58;
	ld.global.u32 	%r62, [%rd66+12];
	ld.global.u32 	%r63, [%rd32];
	mad.lo.s32 	%r104, %r63, %r62, %r61;
	add.s32 	%r93, %r93, 8;
	add.s32 	%r92, %r92, %r7;
	add.s64 	%rd66, %rd66, 32;
	setp.ne.s32 	%p3, %r93, 0;
	@%p3 bra 	$L__BB0_3;
$L__BB0_4:
	setp.eq.s32 	%p4, %r4, 0;
	@%p4 bra 	$L__BB0_12;
	and.b32  	%r17, %r30, 3;
	setp.lt.u32 	%p5, %r4, 4;
	@%p5 bra 	$L__BB0_7;
	add.s32 	%r65, %r99, %r3;
	mul.wide.u32 	%rd34, %r65, 4;
	add.s64 	%rd35, %rd2, %rd34;
	ld.global.u32 	%r66, [%rd35];
	mad.lo.s32 	%r67, %r99, %r30, %r2;
	mul.wide.s32 	%rd36, %r67, 4;
	add.s64 	%rd37, %rd1, %rd36;
	ld.global.u32 	%r68, [%rd37];
	mad.lo.s32 	%r69, %r68, %r66, %r104;
	cvt.u64.u32 	%rd38, %r3;
	cvt.u64.u32 	%rd39, %r99;
	add.s64 	%rd40, %rd39, %rd38;
	shl.b64 	%rd41, %rd40, 2;
	add.s64 	%rd42, %rd2, %rd41;
	ld.global.u32 	%r70, [%rd42+4];
	mul.wide.s32 	%rd43, %r30, 4;
	add.s64 	%rd44, %rd37, %rd43;
	ld.global.u32 	%r71, [%rd44];
	mad.lo.s32 	%r72, %r71, %r70, %r69;
	ld.global.u32 	%r73, [%rd42+8];
	add.s64 	%rd45, %rd44, %rd43;
	ld.global.u32 	%r74, [%rd45];
	mad.lo.s32 	%r75, %r74, %r73, %r72;
	ld.global.u32 	%r76, [%rd42+12];
	add.s64 	%rd46, %rd45, %rd43;
	ld.global.u32 	%r77, [%rd46];
	mad.lo.s32 	%r104, %r77, %r76, %r75;
	add.s32 	%r99, %r99, 4;
$L__BB0_7:
	setp.eq.s32 	%p6, %r17, 0;
	@%p6 bra 	$L__BB0_12;
	setp.eq.s32 	%p7, %r17, 1;
	@%p7 bra 	$L__BB0_10;
	add.s32 	%r79, %r99, %r3;
	mul.wide.u32 	%rd47, %r79, 4;
	add.s64 	%rd48, %rd2, %rd47;
	ld.global.u32 	%r80, [%rd48];
	mad.lo.s32 	%r81, %r99, %r30, %r2;
	mul.wide.s32 	%rd49, %r81, 4;
	add.s64 	%rd50, %rd1, %rd49;
	ld.global.u32 	%r82, [%rd50];
	mad.lo.s32 	%r83, %r82, %r80, %r104;
	cvt.u64.u32 	%rd51, %r3;
	cvt.u64.u32 	%rd52, %r99;
	add.s64 	%rd53, %rd52, %rd51;
	shl.b64 	%rd54, %rd53, 2;
	add.s64 	%rd55, %rd2, %rd54;
	ld.global.u32 	%r84, [%rd55+4];
	mul.wide.s32 	%rd56, %r30, 4;
	add.s64 	%rd57, %rd50, %rd56;
	ld.global.u32 	%r85, [%rd57];
	mad.lo.s32 	%r104, %r85, %r84, %r83;
	add.s32 	%r99, %r99, 2;
$L__BB0_10:
	and.b32  	%r86, %r30, 1;
	setp.eq.b32 	%p8, %r86, 1;
	not.pred 	%p9, %p8;
	@%p9 bra 	$L__BB0_12;
	add.s32 	%r87, %r99, %r3;
	mul.wide.u32 	%rd58, %r87, 4;
	add.s64 	%rd59, %rd2, %rd58;
	ld.global.u32 	%r88, [%rd59];
	mad.lo.s32 	%r89, %r99, %r30, %r2;
	mul.wide.s32 	%rd60, %r89, 4;
	add.s64 	%rd61, %rd1, %rd60;
	ld.global.u32 	%r90, [%rd61];
	mad.lo.s32 	%r104, %r90, %r88, %r104;
$L__BB0_12:
	ld.param.u64 	%rd65, [matrixMulEx_param_2];
	add.s32 	%r91, %r3, %r2;
	cvta.to.global.u64 	%rd62, %rd65;
	mul.wide.s32 	%rd63, %r91, 4;
	add.s64 	%rd64, %rd62, %rd63;
	st.global.u32 	[%rd64], %r104;
$L__BB0_13:
	ret;

}


// ===== COMPILED SASS (sm_100) =====

	.target	sm_100

	.elftype	@"ET_EXEC"


//--------------------- .note.nv.tkinfo           --------------------------
	.section	.note.nv.tkinfo,"",@"SHT_NOTE"
	.sectionflags	@"SHF_NOTE_NV_TKINFO"
	.tkinfo
        /*0018*/ 	.word	0x00000002
        /*0030*/ 	.string	""
        /*0030*/ 	.string	"ptxas"
        /*0030*/ 	.string	"Cuda compilation tools, release 13.0, V13.0.88"
        /*0030*/ 	.string	"Build cuda_13.0.r13.0/compiler.36424714_0"
        /*0030*/ 	.string	"-arch sm_100 -m 64 "



//--------------------- .note.nv.cuinfo           --------------------------
	.section	.note.nv.cuinfo,"",@"SHT_NOTE"
	.sectionflags	@"SHF_NOTE_NV_CUINFO"
        /*0018*/ 	.short	0x0002
        /*001a*/ 	.short	0x0064
        /*001c*/ 	.short	0x0082
	.zero		2


//--------------------- .nv.info                  --------------------------
	.section	.nv.info,"",@"SHT_CUDA_INFO"
	.align	4


	//----- nvinfo : EIATTR_REGCOUNT
	.align		4
        /*0000*/ 	.byte	0x04, 0x2f
        /*0002*/ 	.short	(.L_1 - .L_0)
	.align		4
.L_0:
        /*0004*/ 	.word	index@(matrixMulEx)
        /*0008*/ 	.word	0x0000001e


	//----- nvinfo : EIATTR_FRAME_SIZE
	.align		4
.L_1:
        /*000c*/ 	.byte	0x04, 0x11
        /*000e*/ 	.short	(.L_3 - .L_2)
	.align		4
.L_2:
        /*0010*/ 	.word	index@(matrixMulEx)
        /*0014*/ 	.word	0x00000000


	//----- nvinfo : EIATTR_MIN_STACK_SIZE
	.align		4
.L_3:
        /*0018*/ 	.byte	0x04, 0x12
        /*001a*/ 	.short	(.L_5 - .L_4)
	.align		4
.L_4:
        /*001c*/ 	.word	index@(matrixMulEx)
        /*0020*/ 	.word	0x00000000
.L_5:


//--------------------- .nv.compat                --------------------------
	.section	.nv.compat,"",@"SHT_CUDA_COMPAT_INFO"
	.align	4
        /*0000*/ 	.byte	0x02, 0x09, 0x00, 0x00, 0x02, 0x02, 0x01, 0x00, 0x02, 0x05, 0x05, 0x00, 0x03, 0x07, 0x01, 0x01
        /*0010*/ 	.byte	0x02, 0x03, 0x00, 0x00, 0x02, 0x06, 0x01, 0x00, 0x04, 0x0b, 0x08, 0x00, 0x09, 0x00, 0x00, 0x00
        /*0020*/ 	.byte	0x00, 0x00, 0x00, 0x00


//--------------------- .nv.info.matrixMulEx      --------------------------
	.section	.nv.info.matrixMulEx,"",@"SHT_CUDA_INFO"
	.sectionflags	@""
	.align	4


	//----- nvinfo : EIATTR_CUDA_API_VERSION
	.align		4
        /*0000*/ 	.byte	0x04, 0x37
        /*0002*/ 	.short	(.L_7 - .L_6)
.L_6:
        /*0004*/ 	.word	0x00000082


	//----- nvinfo : EIATTR_KPARAM_INFO
	.align		4
.L_7:
        /*0008*/ 	.byte	0x04, 0x17
        /*000a*/ 	.short	(.L_9 - .L_8)
.L_8:
        /*000c*/ 	.word	0x00000000
        /*0010*/ 	.short	0x0003
        /*0012*/ 	.short	0x0018
        /*0014*/ 	.byte	0x00, 0xf0, 0x11, 0x00


	//----- nvinfo : EIATTR_KPARAM_INFO
	.align		4
.L_9:
        /*0018*/ 	.byte	0x04, 0x17
        /*001a*/ 	.short	(.L_11 - .L_10)
.L_10:
        /*001c*/ 	.word	0x00000000
        /*0020*/ 	.short	0x0002
        /*0022*/ 	.short	0x0010
        /*0024*/ 	.byte	0x00, 0xf5, 0x21, 0x00


	//----- nvinfo : EIATTR_KPARAM_INFO
	.align		4
.L_11:
        /*0028*/ 	.byte	0x04, 0x17
        /*002a*/ 	.short	(.L_13 - .L_12)
.L_12:
        /*002c*/ 	.word	0x00000000
        /*0030*/ 	.short	0x0001
        /*0032*/ 	.short	0x0008
        /*0034*/ 	.byte	0x00, 0xf5, 0x21, 0x00


	//----- nvinfo : EIATTR_KPARAM_INFO
	.align		4
.L_13:
        /*0038*/ 	.byte	0x04, 0x17
        /*003a*/ 	.short	(.L_15 - .L_14)
.L_14:
        /*003c*/ 	.word	0x00000000
        /*0040*/ 	.short	0x0000
        /*0042*/ 	.short	0x0000
        /*0044*/ 	.byte	0x00, 0xf5, 0x21, 0x00


	//----- nvinfo : EIATTR_SPARSE_MMA_MASK
	.align		4
.L_15:
        /*0048*/ 	.byte	0x03, 0x50
        /*004a*/ 	.short	0x0000


	//----- nvinfo : EIATTR_MAXREG_COUNT
	.align		4
        /*004c*/ 	.byte	0x03, 0x1b
        /*004e*/ 	.short	0x00ff


	//----- nvinfo : EIATTR_MERCURY_ISA_VERSION
	.align		4
        /*0050*/ 	.byte	0x03, 0x5f
        /*0052*/ 	.short	0x0101


	//----- nvinfo : EIATTR_VRC_CTA_INIT_COUNT
	.align		4
        /*0054*/ 	.byte	0x02, 0x4a
	.zero		1
	.zero		1


	//----- nvinfo : EIATTR_EXIT_INSTR_OFFSETS
	.align		4
        /*0058*/ 	.byte	0x04, 0x1c
        /*005a*/ 	.short	(.L_17 - .L_16)


	//   ....[0]....
.L_16:
        /*005c*/ 	.word	0x000000c0


	//   ....[1]....
        /*0060*/ 	.word	0x00000a90


	//----- nvinfo : EIATTR_CBANK_PARAM_SIZE
	.align		4
.L_17:
        /*0064*/ 	.byte	0x03, 0x19
        /*0066*/ 	.short	0x001c


	//----- nvinfo : EIATTR_PARAM_CBANK
	.align		4
        /*0068*/ 	.byte	0x04, 0x0a
        /*006a*/ 	.short	(.L_19 - .L_18)
	.align		4
.L_18:
        /*006c*/ 	.word	index@(.nv.constant0.matrixMulEx)
        /*0070*/ 	.short	0x0380
        /*0072*/ 	.short	0x001c


	//----- nvinfo : EIATTR_SW_WAR
	.align		4
.L_19:
        /*0074*/ 	.byte	0x04, 0x36
        /*0076*/ 	.short	(.L_21 - .L_20)
.L_20:
        /*0078*/ 	.word	0x00000008
.L_21:


//--------------------- .nv.callgraph             --------------------------
	.section	.nv.callgraph,"",@"SHT_CUDA_CALLGRAPH"
	.align	4
	.sectionentsize	8
	.align		4
        /*0000*/ 	.word	0x00000000
	.align		4
        /*0004*/ 	.word	0xffffffff
	.align		4
        /*0008*/ 	.word	0x00000000
	.align		4
        /*000c*/ 	.word	0xfffffffe
	.align		4
        /*0010*/ 	.word	0x00000000
	.align		4
        /*0014*/ 	.word	0xfffffffd
	.align		4
        /*0018*/ 	.word	0x00000000
	.align		4
        /*001c*/ 	.word	0xfffffffc


//--------------------- .text.matrixMulEx         --------------------------
	.section	.text.matrixMulEx,"ax",@progbits
	.align	128
        .global         matrixMulEx
        .type           matrixMulEx,@function
        .size           matrixMulEx,(.L_x_5 - matrixMulEx)
        .other          matrixMulEx,@"STO_CUDA_ENTRY STV_DEFAULT"
matrixMulEx:
.text.matrixMulEx:
[----:B------:R-:W-:Y:S01]  /*0000*/  LDC R1, c[0x0][0x37c] ;  /* 0x0000df00ff017b82 */ /* 0x000fe20000000800 */
[----:B------:R-:W0:Y:S07]  /*0010*/  S2R R0, SR_TID.Y ;  /* 0x0000000000007919 */ /* 0x000e2e0000002200 */
[----:B------:R-:W0:Y:S01]  /*0020*/  S2UR UR4, SR_CTAID.Y ;  /* 0x00000000000479c3 */ /* 0x000e220000002600 */
[----:B------:R-:W1:Y:S01]  /*0030*/  LDCU UR20, c[0x0][0x398] ;  /* 0x00007300ff1477ac */ /* 0x000e620008000800 */
[----:B------:R-:W2:Y:S06]  /*0040*/  S2R R3, SR_TID.X ;  /* 0x0000000000037919 */ /* 0x000eac0000002100 */
[----:B------:R-:W0:Y:S08]  /*0050*/  LDC R13, c[0x0][0x364] ;  /* 0x0000d900ff0d7b82 */ /* 0x000e300000000800 */
[----:B------:R-:W2:Y:S08]  /*0060*/  S2UR UR5, SR_CTAID.X ;  /* 0x00000000000579c3 */ /* 0x000eb00000002500 */
[----:B------:R-:W2:Y:S01]  /*0070*/  LDC R2, c[0x0][0x360] ;  /* 0x0000d800ff027b82 */ /* 0x000ea20000000800 */
[----:B0-----:R-:W-:-:S02]  /*0080*/  IMAD R13, R13, UR4, R0 ;  /* 0x000000040d0d7c24 */ /* 0x001fc4000f8e0200 */
[----:B--2---:R-:W-:-:S05]  /*0090*/  IMAD R0, R2, UR5, R3 ;  /* 0x0000000502007c24 */ /* 0x004fca000f8e0203 */
[----:B------:R-:W-:-:S04]  /*00a0*/  VIMNMX R2, PT, PT, R13, R0, !PT ;  /* 0x000000000d027248 */ /* 0x000fc80007fe0100 */
[----:B-1----:R-:W-:-:S13]  /*00b0*/  ISETP.GE.AND P0, PT, R2, UR20, PT ;  /* 0x0000001402007c0c */ /* 0x002fda000bf06270 */
[----:B------:R-:W-:Y:S05]  /*00c0*/  @P0 EXIT ;  /* 0x000000000000094d */ /* 0x000fea0003800000 */
[----:B------:R-:W-:Y:S01]  /*00d0*/  UISETP.GE.U32.AND UP0, UPT, UR20, 0x8, UPT ;  /* 0x000000081400788c */ /* 0x000fe2000bf06070 */
[----:B------:R-:W-:Y:S02]  /*00e0*/  HFMA2 R12, -RZ, RZ, 0, 0 ;  /* 0x00000000ff0c7431 */ /* 0x000fe400000001ff */
[----:B------:R-:W-:Y:S01]  /*00f0*/  IMAD R13, R13, UR20, RZ ;  /* 0x000000140d0d7c24 */ /* 0x000fe2000f8e02ff */
[----:B------:R-:W-:Y:S01]  /*0100*/  UMOV UR4, URZ ;  /* 0x000000ff00047c82 */ /* 0x000fe20008000000 */
[----:B------:R-:W0:Y:S04]  /*0110*/  LDCU.64 UR18, c[0x0][0x358] ;  /* 0x00006b00ff1277ac */ /* 0x000e280008000a00 */
[----:B------:R-:W-:Y:S05]  /*0120*/  BRA.U !UP0, `(.L_x_0) ;  /* 0x0000000508047547 */ /* 0x000fea000b800000 */
[----:B------:R-:W1:Y:S01]  /*0130*/  LDCU.128 UR24, c[0x0][0x380] ;  /* 0x00007000ff1877ac */ /* 0x000e620008000c00 */
[----:B------:R-:W-:Y:S02]  /*0140*/  MOV R12, RZ ;  /* 0x000000ff000c7202 */ /* 0x000fe40000000f00 */
[----:B------:R-:W-:Y:S01]  /*0150*/  MOV R14, R0 ;  /* 0x00000000000e7202 */ /* 0x000fe20000000f00 */
[----:B------:R-:W-:-:S04]  /*0160*/  ULOP3.LUT UR4, UR20, 0x7ffffff8, URZ, 0xc0, !UPT ;  /* 0x7ffffff814047892 */ /* 0x000fc8000f8ec0ff */
[----:B------:R-:W-:Y:S01]  /*0170*/  UIADD3 UR5, UPT, UPT, -UR4, URZ, URZ ;  /* 0x000000ff04057290 */ /* 0x000fe2000fffe1ff */
[----:B-1----:R-:W-:Y:S01]  /*0180*/  MOV R2, UR24 ;  /* 0x0000001800027c02 */ /* 0x002fe20008000f00 */
[----:B------:R-:W-:Y:S01]  /*0190*/  UIMAD.WIDE UR6, UR20, 0x8, UR26 ;  /* 0x00000008140678a5 */ /* 0x000fe2000f8e021a */
[----:B------:R-:W-:Y:S01]  /*01a0*/  MOV R3, UR25 ;  /* 0x0000001900037c02 */ /* 0x000fe20008000f00 */
[----:B------:R-:W-:Y:S02]  /*01b0*/  UIMAD.WIDE UR8, UR20, 0xc, UR26 ;  /* 0x0000000c140878a5 */ /* 0x000fe4000f8e021a */
[----:B------:R-:W-:Y:S01]  /*01c0*/  UIMAD.WIDE UR10, UR20, 0x10, UR26 ;  /* 0x00000010140a78a5 */ /* 0x000fe2000f8e021a */
[----:B------:R-:W-:Y:S01]  /*01d0*/  IMAD.WIDE.U32 R2, R13, 0x4, R2 ;  /* 0x000000040d027825 */ /* 0x000fe200078e0002 */
[----:B------:R-:W-:Y:S02]  /*01e0*/  UIMAD.WIDE UR12, UR20, 0x14, UR26 ;  /* 0x00000014140c78a5 */ /* 0x000fe4000f8e021a */
[----:B------:R-:W-:Y:S01]  /*01f0*/  UIMAD.WIDE UR14, UR20, 0x18, UR26 ;  /* 0x00000018140e78a5 */ /* 0x000fe2000f8e021a */
[----:B------:R-:W-:Y:S01]  /*0200*/  IADD3 R2, P0, PT, R2, 0x10, RZ ;  /* 0x0000001002027810 */ /* 0x000fe20007f1e0ff */
[----:B------:R-:W-:-:S03]  /*0210*/  UIMAD.WIDE UR16, UR20, 0x1c, UR26 ;  /* 0x0000001c141078a5 */ /* 0x000fc6000f8e021a */
[----:B------:R-:W-:-:S09]  /*0220*/  IADD3.X R3, PT, PT, RZ, R3, RZ, P0, !PT ;  /* 0x00000003ff037210 */ /* 0x000fd200007fe4ff */
.L_x_1:
[----:B------:R-:W-:Y:S01]  /*0230*/  UIMAD.WIDE UR22, UR20, 0x4, UR26 ;  /* 0x00000004141678a5 */ /* 0x000fe2000f8e021a */
[----:B------:R-:W-:Y:S02]  /*0240*/  IMAD.MOV.U32 R23, RZ, RZ, 0x4 ;  /* 0x00000004ff177424 */ /* 0x000fe400078e00ff */
[----:B------:R-:W-:Y:S01]  /*0250*/  HFMA2 R11, -RZ, RZ, 0, 2.384185791015625e-07 ;  /* 0x00000004ff0b7431 */ /* 0x000fe200000001ff */
[----:B------:R-:W-:Y:S01]  /*0260*/  MOV R25, 0x4 ;  /* 0x0000000400197802 */ /* 0x000fe20000000f00 */
[----:B0-----:R-:W2:Y:S01]  /*0270*/  LDG.E R21, desc[UR18][R2.64+-0x10] ;  /* 0xfffff01202157981 */ /* 0x001ea2000c1e1900 */
[C---:B------:R-:W-:Y:S01]  /*0280*/  IMAD.WIDE R22, R14.reuse, R23, UR26 ;  /* 0x0000001a0e167e25 */ /* 0x040fe2000f8e0217 */
[----:B------:R-:W-:Y:S02]  /*0290*/  MOV R8, UR22 ;  /* 0x0000001600087c02 */ /* 0x000fe40008000f00 */
[----:B------:R-:W-:Y:S01]  /*02a0*/  MOV R9, UR23 ;  /* 0x0000001700097c02 */ /* 0x000fe20008000f00 */
[----:B------:R-:W3:Y:S02]  /*02b0*/  LDG.E R19, desc[UR18][R2.64+-0xc] ;  /* 0xfffff41202137981 */ /* 0x000ee4000c1e1900 */
[----:B------:R-:W-:-:S02]  /*02c0*/  IMAD.WIDE R8, R14, 0x4, R8 ;  /* 0x000000040e087825 */ /* 0x000fc400078e0208 */
[----:B------:R-:W2:Y:S01]  /*02d0*/  LDG.E R22, desc[UR18][R22.64] ;  /* 0x0000001216167981 */ /* 0x000ea2000c1e1900 */
[----:B------:R-:W-:Y:S01]  /*02e0*/  MOV R5, 0x4 ;  /* 0x0000000400057802 */ /* 0x000fe20000000f00 */
[C---:B------:R-:W-:Y:S02]  /*02f0*/  IMAD.WIDE R24, R14.reuse, R25, UR6 ;  /* 0x000000060e187e25 */ /* 0x040fe4000f8e0219 */
[----:B------:R0:W3:Y:S02]  /*0300*/  LDG.E R20, desc[UR18][R8.64] ;  /* 0x0000001208147981 */ /* 0x0000e4000c1e1900 */
[----:B------:R-:W-:Y:S02]  /*0310*/  IMAD.WIDE R10, R14, R11, UR8 ;  /* 0x000000080e0a7e25 */ /* 0x000fe4000f8e020b */
[----:B------:R-:W4:Y:S04]  /*0320*/  LDG.E R18, desc[UR18][R24.64] ;  /* 0x0000001218127981 */ /* 0x000f28000c1e1900 */
[----:B------:R-:W4:Y:S01]  /*0330*/  LDG.E R17, desc[UR18][R2.64+-0x8] ;  /* 0xfffff81202117981 */ /* 0x000f22000c1e1900 */
[----:B0-----:R-:W-:-:S02]  /*0340*/  HFMA2 R9, -RZ, RZ, 0, 2.384185791015625e-07 ;  /* 0x00000004ff097431 */ /* 0x001fc400000001ff */
[----:B------:R-:W-:Y:S01]  /*0350*/  IMAD.MOV.U32 R7, RZ, RZ, 0x4 ;  /* 0x00000004ff077424 */ /* 0x000fe200078e00ff */
[----:B------:R0:W5:Y:S01]  /*0360*/  LDG.E R16, desc[UR18][R10.64] ;  /* 0x000000120a107981 */ /* 0x000162000c1e1900 */
[----:B------:R-:W-:-:S03]  /*0370*/  IMAD.WIDE R4, R14, R5, UR10 ;  /* 0x0000000a0e047e25 */ /* 0x000fc6000f8e0205 */
[----:B------:R-:W5:Y:S01]  /*0380*/  LDG.E R15, desc[UR18][R2.64+-0x4] ;  /* 0xfffffc12020f7981 */ /* 0x000f62000c1e1900 */
[C---:B------:R-:W-:Y:S01]  /*0390*/  IMAD.WIDE R6, R14.reuse, R7, UR12 ;  /* 0x0000000c0e067e25 */ /* 0x040fe2000f8e0207 */
[----:B------:R-:W-:Y:S02]  /*03a0*/  MOV R27, 0x4 ;  /* 0x00000004001b7802 */ /* 0x000fe40000000f00 */
[----:B------:R1:W5:Y:S01]  /*03b0*/  LDG.E R4, desc[UR18][R4.64] ;  /* 0x0000001204047981 */ /* 0x000362000c1e1900 */
[----:B------:R-:W-:-:S03]  /*03c0*/  IMAD.WIDE R8, R14, R9, UR14 ;  /* 0x0000000e0e087e25 */ /* 0x000fc6000f8e0209 */
[----:B------:R-:W5:Y:S01]  /*03d0*/  LDG.E R23, desc[UR18][R2.64] ;  /* 0x0000001202177981 */ /* 0x000f62000c1e1900 */
[----:B0-----:R-:W-:-:S03]  /*03e0*/  IMAD.WIDE R10, R14, R27, UR16 ;  /* 0x000000100e0a7e25 */ /* 0x001fc6000f8e021b */
[----:B------:R-:W5:Y:S04]  /*03f0*/  LDG.E R7, desc[UR18][R6.64] ;  /* 0x0000001206077981 */ /* 0x000f68000c1e1900 */
[----:B------:R-:W5:Y:S04]  /*0400*/  LDG.E R24, desc[UR18][R2.64+0x4] ;  /* 0x0000041202187981 */ /* 0x000f68000c1e1900 */
[----:B------:R-:W5:Y:S04]  /*0410*/  LDG.E R8, desc[UR18][R8.64] ;  /* 0x0000001208087981 */ /* 0x000f68000c1e1900 */
[----:B------:R-:W5:Y:S04]  /*0420*/  LDG.E R25, desc[UR18][R2.64+0x8] ;  /* 0x0000081202197981 */ /* 0x000f68000c1e1900 */
[----:B------:R-:W5:Y:S04]  /*0430*/  LDG.E R10, desc[UR18][R10.64] ;  /* 0x000000120a0a7981 */ /* 0x000f68000c1e1900 */
[----:B------:R0:W5:Y:S01]  /*0440*/  LDG.E R27, desc[UR18][R2.64+0xc] ;  /* 0x00000c12021b7981 */ /* 0x000162000c1e1900 */
[----:B------:R-:W-:-:S04]  /*0450*/  UIADD3 UR5, UPT, UPT, UR5, 0x8, URZ ;  /* 0x0000000805057890 */ /* 0x000fc8000fffe0ff */
[----:B------:R-:W-:Y:S01]  /*0460*/  UISETP.NE.AND UP0, UPT, UR5, URZ, UPT ;  /* 0x000000ff0500728c */ /* 0x000fe2000bf05270 */
[----:B-1----:R-:W-:Y:S02]  /*0470*/  MOV R5, UR20 ;  /* 0x0000001400057c02 */ /* 0x002fe40008000f00 */
[----:B0-----:R-:W-:Y:S02]  /*0480*/  IADD3 R2, P0, PT, R2, 0x20, RZ ;  /* 0x0000002002027810 */ /* 0x001fe40007f1e0ff */
[----:B------:R-:W-:Y:S02]  /*0490*/  LEA R14, R5, R14, 0x3 ;  /* 0x0000000e050e7211 */ /* 0x000fe400078e18ff */
[----:B------:R-:W-:Y:S01]  /*04a0*/  IADD3.X R3, PT, PT, RZ, R3, RZ, P0, !PT ;  /* 0x00000003ff037210 */ /* 0x000fe200007fe4ff */
[----:B--2---:R-:W-:-:S04]  /*04b0*/  IMAD R21, R21, R22, R12 ;  /* 0x0000001615157224 */ /* 0x004fc800078e020c */
[----:B---3--:R-:W-:-:S04]  /*04c0*/  IMAD R19, R19, R20, R21 ;  /* 0x0000001413137224 */ /* 0x008fc800078e0215 */
[----:B----4-:R-:W-:-:S04]  /*04d0*/  IMAD R17, R17, R18, R19 ;  /* 0x0000001211117224 */ /* 0x010fc800078e0213 */
[----:B-----5:R-:W-:-:S04]  /*04e0*/  IMAD R15, R15, R16, R17 ;  /* 0x000000100f0f7224 */ /* 0x020fc800078e0211 */
[----:B------:R-:W-:-:S04]  /*04f0*/  IMAD R4, R23, R4, R15 ;  /* 0x0000000417047224 */ /* 0x000fc800078e020f */
[----:B------:R-:W-:-:S04]  /*0500*/  IMAD R4, R24, R7, R4 ;  /* 0x0000000718047224 */ /* 0x000fc800078e0204 */
[----:B------:R-:W-:-:S04]  /*0510*/  IMAD R4, R25, R8, R4 ;  /* 0x0000000819047224 */ /* 0x000fc800078e0204 */
[----:B------:R-:W-:Y:S01]  /*0520*/  IMAD R12, R27, R10, R4 ;  /* 0x0000000a1b0c7224 */ /* 0x000fe200078e0204 */
[----:B------:R-:W-:Y:S06]  /*0530*/  BRA.U UP0, `(.L_x_1) ;  /* 0xfffffffd003c7547 */ /* 0x000fec000b83ffff */
.L_x_0:
[----:B------:R-:W-:-:S04]  /*0540*/  ULOP3.LUT UR6, UR20, 0x7, URZ, 0xc0, !UPT ;  /* 0x0000000714067892 */ /* 0x000fc8000f8ec0ff */
[----:B------:R-:W-:-:S09]  /*0550*/  UISETP.NE.AND UP0, UPT, UR6, URZ, UPT ;  /* 0x000000ff0600728c */ /* 0x000fd2000bf05270 */
[----:B------:R-:W-:Y:S05]  /*0560*/  BRA.U !UP0, `(.L_x_2) ;  /* 0x0000000508387547 */ /* 0x000fea000b800000 */
[----:B------:R-:W-:Y:S02]  /*0570*/  UISETP.GE.U32.AND UP0, UPT, UR6, 0x4, UPT ;  /* 0x000000040600788c */ /* 0x000fe4000bf06070 */
[----:B------:R-:W-:-:S04]  /*0580*/  ULOP3.LUT UR5, UR20, 0x3, URZ, 0xc0, !UPT ;  /* 0x0000000314057892 */ /* 0x000fc8000f8ec0ff */
[----:B------:R-:W-:-:S03]  /*0590*/  UISETP.NE.AND UP1, UPT, UR5, URZ, UPT ;  /* 0x000000ff0500728c */ /* 0x000fc6000bf25270 */
[----:B------:R-:W-:Y:S08]  /*05a0*/  BRA.U !UP0, `(.L_x_3) ;  /* 0x00000001087c7547 */ /* 0x000ff0000b800000 */
[----:B------:R-:W1:Y:S01]  /*05b0*/  LDC.64 R6, c[0x0][0x388] ;  /* 0x0000e200ff067b82 */ /* 0x000e620000000a00 */
[----:B------:R-:W2:Y:S01]  /*05c0*/  LDCU.64 UR6, c[0x0][0x380] ;  /* 0x00007000ff0677ac */ /* 0x000ea20008000a00 */
[----:B------:R-:W-:Y:S01]  /*05d0*/  IMAD.U32 R9, RZ, RZ, UR4 ;  /* 0x00000004ff097e24 */ /* 0x000fe2000f8e00ff */
[C---:B------:R-:W-:Y:S02]  /*05e0*/  IADD3 R3, PT, PT, R13.reuse, UR4, RZ ;  /* 0x000000040d037c10 */ /* 0x040fe4000fffe0ff */
[----:B------:R-:W-:Y:S01]  /*05f0*/  IADD3 R10, P0, PT, R13, UR4, RZ ;  /* 0x000000040d0a7c10 */ /* 0x000fe2000ff1e0ff */
[----:B------:R-:W-:Y:S01]  /*0600*/  IMAD R9, R9, UR20, R0 ;  /* 0x0000001409097c24 */ /* 0x000fe2000f8e0200 */
[----:B------:R-:W-:Y:S01]  /*0610*/  MOV R11, UR20 ;  /* 0x00000014000b7c02 */ /* 0x000fe20008000f00 */
[----:B------:R-:W3:Y:S01]  /*0620*/  LDC.64 R4, c[0x0][0x380] ;  /* 0x0000e000ff047b82 */ /* 0x000ee20000000a00 */
[----:B------:R-:W-:Y:S01]  /*0630*/  MOV R15, UR20 ;  /* 0x00000014000f7c02 */ /* 0x000fe20008000f00 */
[----:B-1----:R-:W-:Y:S01]  /*0640*/  IMAD.WIDE R6, R9, 0x4, R6 ;  /* 0x0000000409067825 */ /* 0x002fe200078e0206 */
[----:B------:R-:W-:-:S05]  /*0650*/  MOV R9, UR20 ;  /* 0x0000001400097c02 */ /* 0x000fca0008000f00 */
[----:B------:R-:W-:Y:S02]  /*0660*/  IMAD.WIDE R8, R9, 0x4, R6 ;  /* 0x0000000409087825 */ /* 0x000fe400078e0206 */
[----:B0-----:R-:W4:Y:S02]  /*0670*/  LDG.E R6, desc[UR18][R6.64] ;  /* 0x0000001206067981 */ /* 0x001f24000c1e1900 */
[----:B---3--:R-:W-:Y:S01]  /*0680*/  IMAD.WIDE.U32 R4, R3, 0x4, R4 ;  /* 0x0000000403047825 */ /* 0x008fe200078e0004 */
[----:B------:R-:W-:Y:S01]  /*0690*/  IADD3.X R3, PT, PT, RZ, RZ, RZ, P0, !PT ;  /* 0x000000ffff037210 */ /* 0x000fe200007fe4ff */
[----:B------:R-:W3:Y:S01]  /*06a0*/  LDG.E R17, desc[UR18][R8.64] ;  /* 0x0000001208117981 */ /* 0x000ee2000c1e1900 */
[----:B--2---:R-:W-:-:S03]  /*06b0*/  LEA R2, P0, R10, UR6, 0x2 ;  /* 0x000000060a027c11 */ /* 0x004fc6000f8010ff */
[----:B------:R-:W4:Y:S01]  /*06c0*/  LDG.E R5, desc[UR18][R4.64] ;  /* 0x0000001204057981 */ /* 0x000f22000c1e1900 */
[----:B------:R-:W-:Y:S01]  /*06d0*/  LEA.HI.X R3, R10, UR7, R3, 0x2, P0 ;  /* 0x000000070a037c11 */ /* 0x000fe200080f1403 */
[----:B------:R-:W-:-:S04]  /*06e0*/  IMAD.WIDE R10, R11, 0x4, R8 ;  /* 0x000000040b0a7825 */ /* 0x000fc800078e0208 */
[----:B------:R-:W3:Y:S01]  /*06f0*/  LDG.E R16, desc[UR18][R2.64+0x4] ;  /* 0x0000041202107981 */ /* 0x000ee2000c1e1900 */
[----:B------:R-:W-:-:S03]  /*0700*/  IMAD.WIDE R14, R15, 0x4, R10 ;  /* 0x000000040f0e7825 */ /* 0x000fc600078e020a */
[----:B------:R-:W2:Y:S04]  /*0710*/  LDG.E R19, desc[UR18][R10.64] ;  /* 0x000000120a137981 */ /* 0x000ea8000c1e1900 */
[----:B------:R-:W2:Y:S04]  /*0720*/  LDG.E R18, desc[UR18][R2.64+0x8] ;  /* 0x0000081202127981 */ /* 0x000ea8000c1e1900 */
[----:B------:R-:W5:Y:S04]  /*0730*/  LDG.E R20, desc[UR18][R2.64+0xc] ;  /* 0x00000c1202147981 */ /* 0x000f68000c1e1900 */
[----:B------:R-:W5:Y:S01]  /*0740*/  LDG.E R14, desc[UR18][R14.64] ;  /* 0x000000120e0e7981 */ /* 0x000f62000c1e1900 */
[----:B------:R-:W-:Y:S01]  /*0750*/  UIADD3 UR4, UPT, UPT, UR4, 0x4, URZ ;  /* 0x0000000404047890 */ /* 0x000fe2000fffe0ff */
[----:B----4-:R-:W-:-:S04]  /*0760*/  IMAD R5, R5, R6, R12 ;  /* 0x0000000605057224 */ /* 0x010fc800078e020c */
[----:B---3--:R-:W-:-:S04]  /*0770*/  IMAD R5, R16, R17, R5 ;  /* 0x0000001110057224 */ /* 0x008fc800078e0205 */
[----:B--2---:R-:W-:-:S04]  /*0780*/  IMAD R5, R18, R19, R5 ;  /* 0x0000001312057224 */ /* 0x004fc800078e0205 */
[----:B-----5:R-:W-:-:S07]  /*0790*/  IMAD R12, R20, R14, R5 ;  /* 0x0000000e140c7224 */ /* 0x020fce00078e0205 */
.L_x_3:
[----:B------:R-:W-:Y:S05]  /*07a0*/  BRA.U !UP1, `(.L_x_2) ;  /* 0x0000000109a87547 */ /* 0x000fea000b800000 */
[----:B------:R-:W-:Y:S01]  /*07b0*/  UISETP.NE.AND UP0, UPT, UR5, 0x1, UPT ;  /* 0x000000010500788c */ /* 0x000fe2000bf05270 */
[----:B------:R-:W-:Y:S01]  /*07c0*/  MOV R7, UR4 ;  /* 0x0000000400077c02 */ /* 0x000fe20008000f00 */
[----:B------:R-:W-:Y:S02]  /*07d0*/  ULOP3.LUT UR5, UR20, 0x1, URZ, 0xc0, !UPT ;  /* 0x0000000114057892 */ /* 0x000fe4000f8ec0ff */
[----:B------:R-:W-:Y:S02]  /*07e0*/  MOV R15, UR20 ;  /* 0x00000014000f7c02 */ /* 0x000fe40008000f00 */
[----:B------:R-:W-:Y:S01]  /*07f0*/  UISETP.NE.U32.AND UP1, UPT, UR5, 0x1, UPT ;  /* 0x000000010500788c */ /* 0x000fe2000bf25070 */
[----:B------:R-:W-:-:S04]  /*0800*/  PLOP3.LUT P1, PT, PT, PT, UP0, 0x80, 0x8 ;  /* 0x000000000008781c */ /* 0x000fc80003f2f008 */
[----:B------:R-:W1:Y:S01]  /*0810*/  @UP0 LDCU.128 UR8, c[0x0][0x380] ;  /* 0x00007000ff0807ac */ /* 0x000e620008000c00 */
[----:B------:R-:W-:Y:S01]  /*0820*/  PLOP3.LUT P0, PT, PT, PT, UP1, 0x80, 0x8 ;  /* 0x000000000008781c */ /* 0x000fe20003f0f018 */
[----:B------:R-:W2:Y:S04]  /*0830*/  @UP0 LDCU.64 UR6, c[0x0][0x380] ;  /* 0x00007000ff0607ac */ /* 0x000ea80008000a00 */
[----:B------:R-:W3:Y:S03]  /*0840*/  @!UP1 LDCU.128 UR12, c[0x0][0x380] ;  /* 0x00007000ff0c97ac */ /* 0x000ee60008000c00 */
[C---:B------:R-:W-:Y:S02]  /*0850*/  @P1 IADD3 R3, PT, PT, R13.reuse, UR4, RZ ;  /* 0x000000040d031c10 */ /* 0x040fe4000fffe0ff */
[----:B------:R-:W-:Y:S01]  /*0860*/  @P1 IADD3 R6, P2, PT, R13, UR4, RZ ;  /* 0x000000040d061c10 */ /* 0x000fe2000ff5e0ff */
[----:B------:R-:W-:Y:S01]  /*0870*/  @UP0 UIADD3 UR4, UPT, UPT, UR4, 0x2, URZ ;  /* 0x0000000204040890 */ /* 0x000fe2000fffe0ff */
[----:B-1----:R-:W-:Y:S01]  /*0880*/  MOV R11, UR9 ;  /* 0x00000009000b7c02 */ /* 0x002fe20008000f00 */
[----:B------:R-:W-:Y:S01]  /*0890*/  IMAD.U32 R10, RZ, RZ, UR8 ;  /* 0x00000008ff0a7e24 */ /* 0x000fe2000f8e00ff */
[----:B------:R-:W-:-:S02]  /*08a0*/  MOV R4, UR10 ;  /* 0x0000000a00047c02 */ /* 0x000fc40008000f00 */
[----:B------:R-:W-:Y:S01]  /*08b0*/  MOV R5, UR11 ;  /* 0x0000000b00057c02 */ /* 0x000fe20008000f00 */
[----:B------:R-:W-:-:S04]  /*08c0*/  @P1 IMAD.WIDE.U32 R10, R3, 0x4, R10 ;  /* 0x00000004030a1825 */ /* 0x000fc800078e000a */
[----:B------:R-:W-:Y:S01]  /*08d0*/  @P1 IMAD R3, R7, UR20, R0 ;  /* 0x0000001407031c24 */ /* 0x000fe2000f8e0200 */
[----:B------:R-:W-:Y:S01]  /*08e0*/  @P1 IADD3.X R7, PT, PT, RZ, RZ, RZ, P2, !PT ;  /* 0x000000ffff071210 */ /* 0x000fe200017fe4ff */
[----:B------:R-:W-:Y:S01]  /*08f0*/  IMAD.U32 R19, RZ, RZ, UR4 ;  /* 0x00000004ff137e24 */ /* 0x000fe2000f8e00ff */
[C---:B--2---:R-:W-:Y:S01]  /*0900*/  @P1 LEA R2, P2, R6.reuse, UR6, 0x2 ;  /* 0x0000000606021c11 */ /* 0x044fe2000f8410ff */
[----:B------:R-:W-:Y:S01]  /*0910*/  @P1 IMAD.WIDE R4, R3, 0x4, R4 ;  /* 0x0000000403041825 */ /* 0x000fe200078e0204 */
[----:B------:R-:W-:Y:S01]  /*0920*/  @!P0 IADD3 R17, PT, PT, R13, UR4, RZ ;  /* 0x000000040d118c10 */ /* 0x000fe2000fffe0ff */
[----:B0-----:R-:W2:Y:S01]  /*0930*/  @P1 LDG.E R11, desc[UR18][R10.64] ;  /* 0x000000120a0b1981 */ /* 0x001ea2000c1e1900 */
[----:B------:R-:W-:Y:S01]  /*0940*/  @P1 LEA.HI.X R3, R6, UR7, R7, 0x2, P2 ;  /* 0x0000000706031c11 */ /* 0x000fe200090f1407 */
[----:B------:R-:W-:Y:S01]  /*0950*/  @!P0 IMAD R19, R19, UR20, R0 ;  /* 0x0000001413138c24 */ /* 0x000fe2000f8e0200 */
[----:B---3--:R-:W-:Y:S01]  /*0960*/  MOV R6, UR12 ;  /* 0x0000000c00067c02 */ /* 0x008fe20008000f00 */
[----:B------:R-:W-:Y:S01]  /*0970*/  @P1 IMAD.WIDE R14, R15, 0x4, R4 ;  /* 0x000000040f0e1825 */ /* 0x000fe200078e0204 */
[----:B------:R-:W-:Y:S01]  /*0980*/  MOV R7, UR13 ;  /* 0x0000000d00077c02 */ /* 0x000fe20008000f00 */
[----:B------:R-:W2:Y:S01]  /*0990*/  @P1 LDG.E R4, desc[UR18][R4.64] ;  /* 0x0000001204041981 */ /* 0x000ea2000c1e1900 */
[----:B------:R-:W-:-:S02]  /*09a0*/  MOV R8, UR14 ;  /* 0x0000000e00087c02 */ /* 0x000fc40008000f00 */
[----:B------:R-:W-:Y:S01]  /*09b0*/  MOV R9, UR15 ;  /* 0x0000000f00097c02 */ /* 0x000fe20008000f00 */
[----:B------:R-:W-:Y:S01]  /*09c0*/  @!P0 IMAD.WIDE.U32 R6, R17, 0x4, R6 ;  /* 0x0000000411068825 */ /* 0x000fe200078e0006 */
[----:B------:R-:W3:Y:S03]  /*09d0*/  @P1 LDG.E R14, desc[UR18][R14.64] ;  /* 0x000000120e0e1981 */ /* 0x000ee6000c1e1900 */
[----:B------:R-:W-:Y:S01]  /*09e0*/  @!P0 IMAD.WIDE R8, R19, 0x4, R8 ;  /* 0x0000000413088825 */ /* 0x000fe200078e0208 */
[----:B------:R-:W3:Y:S04]  /*09f0*/  @P1 LDG.E R2, desc[UR18][R2.64+0x4] ;  /* 0x0000041202021981 */ /* 0x000ee8000c1e1900 */
[----:B------:R-:W4:Y:S04]  /*0a00*/  @!P0 LDG.E R7, desc[UR18][R6.64] ;  /* 0x0000001206078981 */ /* 0x000f28000c1e1900 */
[----:B------:R-:W4:Y:S01]  /*0a10*/  @!P0 LDG.E R8, desc[UR18][R8.64] ;  /* 0x0000001208088981 */ /* 0x000f22000c1e1900 */
[----:B--2---:R-:W-:-:S04]  /*0a20*/  @P1 IMAD R11, R11, R4, R12 ;  /* 0x000000040b0b1224 */ /* 0x004fc800078e020c */
[----:B---3--:R-:W-:-:S04]  /*0a30*/  @P1 IMAD R12, R2, R14, R11 ;  /* 0x0000000e020c1224 */ /* 0x008fc800078e020b */
[----:B----4-:R-:W-:-:S07]  /*0a40*/  @!P0 IMAD R12, R7, R8, R12 ;  /* 0x00000008070c8224 */ /* 0x010fce00078e020c */
.L_x_2:
[----:B------:R-:W1:Y:S01]  /*0a50*/  LDC.64 R2, c[0x0][0x390] ;  /* 0x0000e400ff027b82 */ /* 0x000e620000000a00 */
[----:B------:R-:W-:-:S05]  /*0a60*/  IADD3 R13, PT, PT, R0, R13, RZ ;  /* 0x0000000d000d7210 */ /* 0x000fca0007ffe0ff */
[----:B-1----:R-:W-:-:S05]  /*0a70*/  IMAD.WIDE R2, R13, 0x4, R2 ;  /* 0x000000040d027825 */ /* 0x002fca00078e0202 */
[----:B0-----:R-:W-:Y:S01]  /*0a80*/  STG.E desc[UR18][R2.64], R12 ;  /* 0x0000000c02007986 */ /* 0x001fe2000c101912 */
[----:B------:R-:W-:Y:S05]  /*0a90*/  EXIT ;  /* 0x000000000000794d */ /* 0x000fea0003800000 */
.L_x_4:
[----:B------:R-:W-:-:S00]  /*0aa0*/  BRA `(.L_x_4) ;  /* 0xfffffffc00fc7947 */ /* 0x000fc0000383ffff */
[----:B------:R-:W-:-:S00]  /*0ab0*/  NOP ;  /* 0x0000000000007918 */ /* 0x000fc00000000000 */
        /* <DEDUP_REMOVED lines=12> */
.L_x_5:


//--------------------- .nv.shared.reserved.0     --------------------------
	.section	.nv.shared.reserved.0,"aw",@nobits
	.weak		__nv_reservedSMEM_offset_0_alias
	.size		__nv_reservedSMEM_offset_0_alias, 0, 64
	.other		__nv_reservedSMEM_offset_0_alias,@"STO_CUDA_RESERVED_SHARED STV_DEFAULT"
__nv_reservedSMEM_offset_0_alias:
	.zero		0
	.zero		64


//--------------------- .nv.constant0.matrixMulEx --------------------------
	.section	.nv.constant0.matrixMulEx,"a",@progbits
	.sectionflags	@""
	.align	4
.nv.constant0.matrixMulEx:
	.zero		924


//--------------------- SYMBOLS --------------------------

	.type		.nv.reservedSmem.offset0,@object
	.size		.nv.reservedSmem.offset0,0x4
